	.headerflags	@"EF_CUDA_TEXMODE_UNIFIED EF_CUDA_64BIT_ADDRESS EF_CUDA_ACCELERATORS EF_CUDA_SM90 EF_CUDA_VIRTUAL_SM(EF_CUDA_SM90)"
	.elftype	@"ET_EXEC"


//--------------------- .nv.info                  --------------------------
	.section	.nv.info,"",@"SHT_CUDA_INFO"
	.align	4


	//----- nvinfo : EIATTR_REGCOUNT
	.align		4
        /*0000*/ 	.byte	0x04, 0x2f
        /*0002*/ 	.short	(.L_1 - .L_0)
	.align		4
.L_0:
        /*0004*/ 	.word	index@(triton_poi_fused_9)
        /*0008*/ 	.word	0x0000001e


	//----- nvinfo : EIATTR_MIN_STACK_SIZE
	.align		4
.L_1:
        /*000c*/ 	.byte	0x04, 0x12
        /*000e*/ 	.short	(.L_3 - .L_2)
	.align		4
.L_2:
        /*0010*/ 	.word	index@(triton_poi_fused_9)
        /*0014*/ 	.word	0x00000000


	//----- nvinfo : EIATTR_FRAME_SIZE
	.align		4
.L_3:
        /*0018*/ 	.byte	0x04, 0x11
        /*001a*/ 	.short	(.L_5 - .L_4)
	.align		4
.L_4:
        /*001c*/ 	.word	index@(triton_poi_fused_9)
        /*0020*/ 	.word	0x00000000


	//----- nvinfo : EIATTR_MIN_STACK_SIZE
	.align		4
.L_5:
        /*0024*/ 	.byte	0x04, 0x12
        /*0026*/ 	.short	(.L_7 - .L_6)
	.align		4
.L_6:
        /*0028*/ 	.word	index@(triton_poi_fused_9)
        /*002c*/ 	.word	0x00000000
.L_7:


//--------------------- .nv.info.triton_poi_fused_9 --------------------------
	.section	.nv.info.triton_poi_fused_9,"",@"SHT_CUDA_INFO"
	.sectionflags	@""
	.align	4


	//----- nvinfo : EIATTR_CUDA_API_VERSION
	.align		4
        /*0000*/ 	.byte	0x04, 0x37
        /*0002*/ 	.short	(.L_9 - .L_8)
.L_8:
        /*0004*/ 	.word	0x0000007c


	//----- nvinfo : EIATTR_KPARAM_INFO
	.align		4
.L_9:
        /*0008*/ 	.byte	0x04, 0x17
        /*000a*/ 	.short	(.L_11 - .L_10)
.L_10:
        /*000c*/ 	.word	0x00000000
        /*0010*/ 	.short	0x0003
        /*0012*/ 	.short	0x0014
        /*0014*/ 	.byte	0x00, 0xf0, 0x11, 0x00


	//----- nvinfo : EIATTR_KPARAM_INFO
	.align		4
.L_11:
        /*0018*/ 	.byte	0x04, 0x17
        /*001a*/ 	.short	(.L_13 - .L_12)
.L_12:
        /*001c*/ 	.word	0x00000000
        /*0020*/ 	.short	0x0002
        /*0022*/ 	.short	0x0010
        /*0024*/ 	.byte	0x00, 0xf0, 0x11, 0x00


	//----- nvinfo : EIATTR_KPARAM_INFO
	.align		4
.L_13:
        /*0028*/ 	.byte	0x04, 0x17
        /*002a*/ 	.short	(.L_15 - .L_14)
.L_14:
        /*002c*/ 	.word	0x00000000
        /*0030*/ 	.short	0x0001
        /*0032*/ 	.short	0x0008
        /*0034*/ 	.byte	0x00, 0xf4, 0x21, 0x00


	//----- nvinfo : EIATTR_KPARAM_INFO
	.align		4
.L_15:
        /*0038*/ 	.byte	0x04, 0x17
        /*003a*/ 	.short	(.L_17 - .L_16)
.L_16:
        /*003c*/ 	.word	0x00000000
        /*0040*/ 	.short	0x0000
        /*0042*/ 	.short	0x0000
        /*0044*/ 	.byte	0x00, 0xf4, 0x21, 0x00


	//----- nvinfo : EIATTR_SPARSE_MMA_MASK
	.align		4
.L_17:
        /*0048*/ 	.byte	0x03, 0x50
        /*004a*/ 	.short	0x0000


	//----- nvinfo : EIATTR_MAXREG_COUNT
	.align		4
        /*004c*/ 	.byte	0x03, 0x1b
        /*004e*/ 	.short	0x00ff


	//----- nvinfo : EIATTR_EXIT_INSTR_OFFSETS
	.align		4
        /*0050*/ 	.byte	0x04, 0x1c
        /*0052*/ 	.short	(.L_19 - .L_18)


	//   ....[0]....
.L_18:
        /*0054*/ 	.word	0x000005f0


	//   ....[1]....
        /*0058*/ 	.word	0x00000640


	//----- nvinfo : EIATTR_REQNTID
	.align		4
.L_19:
        /*005c*/ 	.byte	0x04, 0x10
        /*005e*/ 	.short	(.L_21 - .L_20)
.L_20:
        /*0060*/ 	.word	0x00000080
        /*0064*/ 	.word	0x00000001
        /*0068*/ 	.word	0x00000001


	//----- nvinfo : EIATTR_CBANK_PARAM_SIZE
	.align		4
.L_21:
        /*006c*/ 	.byte	0x03, 0x19
        /*006e*/ 	.short	0x0018


	//----- nvinfo : EIATTR_PARAM_CBANK
	.align		4
        /*0070*/ 	.byte	0x04, 0x0a
        /*0072*/ 	.short	(.L_23 - .L_22)
	.align		4
.L_22:
        /*0074*/ 	.word	index@(.nv.constant0.triton_poi_fused_9)
        /*0078*/ 	.short	0x0210
        /*007a*/ 	.short	0x0018


	//----- nvinfo : EIATTR_SW_WAR
	.align		4
.L_23:
        /*007c*/ 	.byte	0x04, 0x36
        /*007e*/ 	.short	(.L_25 - .L_24)
.L_24:
        /*0080*/ 	.word	0x00000008
.L_25:


//--------------------- .nv.callgraph             --------------------------
	.section	.nv.callgraph,"",@"SHT_CUDA_CALLGRAPH"
	.align	4
	.sectionentsize	8
	.align		4
        /*0000*/ 	.word	0x00000000
	.align		4
        /*0004*/ 	.word	0xffffffff
	.align		4
        /*0008*/ 	.word	0x00000000
	.align		4
        /*000c*/ 	.word	0xfffffffe
	.align		4
        /*0010*/ 	.word	0x00000000
	.align		4
        /*0014*/ 	.word	0xfffffffd
	.align		4
        /*0018*/ 	.word	0x00000000
	.align		4
        /*001c*/ 	.word	0xfffffffc


//--------------------- .text.triton_poi_fused_9  --------------------------
	.section	.text.triton_poi_fused_9,"ax",@progbits
	.sectionflags	@"SHF_BARRIERS=1"
	.align	128
        .global         triton_poi_fused_9
        .type           triton_poi_fused_9,@function
        .size           triton_poi_fused_9,(.L_x_1 - triton_poi_fused_9)
        .other          triton_poi_fused_9,@"STO_CUDA_ENTRY STV_DEFAULT"
triton_poi_fused_9:
.text.triton_poi_fused_9:
[----:B------:R-:W0:Y:S01]  /*0000*/  LDC R1, c[0x0][0x28] ;  /* 0x00000a00ff017b82 */ /* 0x000e220000000800 */
[----:B------:R-:W1:Y:S07]  /*0010*/  S2R R0, SR_CTAID.X ;  /* 0x0000000000007919 */ /* 0x000e6e0000002500 */
[----:B------:R-:W2:Y:S01]  /*0020*/  LDC.64 R14, c[0x0][0x210] ;  /* 0x00008400ff0e7b82 */ /* 0x000ea20000000a00 */
[----:B------:R-:W-:Y:S01]  /*0030*/  IMAD.MOV.U32 R19, RZ, RZ, RZ ;  /* 0x000000ffff137224 */ /* 0x000fe200078e00ff */
[----:B------:R-:W-:Y:S01]  /*0040*/  ULDC.64 UR6, c[0x0][0x208] ;  /* 0x0000820000067ab9 */ /* 0x000fe20000000a00 */
[----:B------:R-:W3:Y:S01]  /*0050*/  S2R R21, SR_TID.X ;  /* 0x0000000000157919 */ /* 0x000ee20000002100 */
[----:B------:R-:W4:Y:S01]  /*0060*/  S2R R18, SR_CTAID.Y ;  /* 0x0000000000127919 */ /* 0x000f220000002600 */
[----:B------:R-:W-:-:S02]  /*0070*/  IMAD.MOV.U32 R20, RZ, RZ, RZ ;  /* 0x000000ffff147224 */ /* 0x000fc400078e00ff */
[----:B-1----:R-:W-:Y:S01]  /*0080*/  IMAD.SHL.U32 R0, R0, 0x10, RZ ;  /* 0x0000001000007824 */ /* 0x002fe200078e00ff */
[----:B---3--:R-:W-:-:S04]  /*0090*/  SHF.R.U32.HI R17, RZ, 0x4, R21 ;  /* 0x00000004ff117819 */ /* 0x008fc80000011615 */
[----:B------:R-:W-:Y:S01]  /*00a0*/  LOP3.LUT R6, R0, 0xf, R21, 0xf8, !PT ;  /* 0x0000000f00067812 */ /* 0x000fe200078ef815 */
[----:B----4-:R-:W-:Y:S01]  /*00b0*/  IMAD.SHL.U32 R16, R18, 0x40, RZ ;  /* 0x0000004012107824 */ /* 0x010fe200078e00ff */
[----:B------:R-:W-:Y:S02]  /*00c0*/  SGXT.U32 R17, R17, 0x3 ;  /* 0x000000031111781a */ /* 0x000fe40000000000 */
[----:B------:R-:W-:Y:S02]  /*00d0*/  ISETP.GE.AND P0, PT, R6, 0x9, PT ;  /* 0x000000090600780c */ /* 0x000fe40003f06270 */
[----:B------:R-:W-:Y:S02]  /*00e0*/  LOP3.LUT R2, R16, R17, RZ, 0xfc, !PT ;  /* 0x0000001110027212 */ /* 0x000fe400078efcff */
[----:B------:R-:W-:Y:S02]  /*00f0*/  LOP3.LUT R3, R16, 0x8, R17, 0xfe, !PT ;  /* 0x0000000810037812 */ /* 0x000fe400078efe11 */
[----:B------:R-:W-:Y:S01]  /*0100*/  LOP3.LUT R4, R16, 0x10, R17, 0xfe, !PT ;  /* 0x0000001010047812 */ /* 0x000fe200078efe11 */
[--C-:B------:R-:W-:Y:S01]  /*0110*/  IMAD R27, R2, 0x9, R6.reuse ;  /* 0x00000009021b7824 */ /* 0x100fe200078e0206 */
[----:B------:R-:W-:Y:S01]  /*0120*/  LOP3.LUT R7, R16, 0x18, R17, 0xfe, !PT ;  /* 0x0000001810077812 */ /* 0x000fe200078efe11 */
[--C-:B------:R-:W-:Y:S01]  /*0130*/  IMAD R3, R3, 0x9, R6.reuse ;  /* 0x0000000903037824 */ /* 0x100fe200078e0206 */
[----:B------:R-:W-:Y:S01]  /*0140*/  LOP3.LUT R9, R16, 0x20, R17, 0xfe, !PT ;  /* 0x0000002010097812 */ /* 0x000fe200078efe11 */
[--C-:B------:R-:W-:Y:S01]  /*0150*/  IMAD R5, R4, 0x9, R6.reuse ;  /* 0x0000000904057824 */ /* 0x100fe200078e0206 */
[----:B------:R-:W-:Y:S01]  /*0160*/  LOP3.LUT R11, R16, 0x28, R17, 0xfe, !PT ;  /* 0x00000028100b7812 */ /* 0x000fe200078efe11 */
[----:B------:R-:W-:Y:S01]  /*0170*/  IMAD R7, R7, 0x9, R6 ;  /* 0x0000000907077824 */ /* 0x000fe200078e0206 */
[----:B------:R-:W-:Y:S01]  /*0180*/  LOP3.LUT R13, R16, 0x30, R17, 0xfe, !PT ;  /* 0x00000030100d7812 */ /* 0x000fe200078efe11 */
[----:B--2---:R-:W-:Y:S01]  /*0190*/  IMAD.WIDE R26, R27, 0x4, R14 ;  /* 0x000000041b1a7825 */ /* 0x004fe200078e020e */
[----:B------:R-:W-:-:S03]  /*01a0*/  LOP3.LUT R23, R16, 0x38, R17, 0xfe, !PT ;  /* 0x0000003810177812 */ /* 0x000fc600078efe11 */
[--C-:B------:R-:W-:Y:S01]  /*01b0*/  IMAD R9, R9, 0x9, R6.reuse ;  /* 0x0000000909097824 */ /* 0x100fe200078e0206 */
[----:B------:R1:W2:Y:S01]  /*01c0*/  @!P0 LDG.E.EL R19, desc[UR6][R26.64] ;  /* 0x000000061a138981 */ /* 0x0002a2000c2e1900 */
[--C-:B------:R-:W-:Y:S02]  /*01d0*/  IMAD R11, R11, 0x9, R6.reuse ;  /* 0x000000090b0b7824 */ /* 0x100fe400078e0206 */
[--C-:B------:R-:W-:Y:S02]  /*01e0*/  IMAD R13, R13, 0x9, R6.reuse ;  /* 0x000000090d0d7824 */ /* 0x100fe400078e0206 */
[----:B------:R-:W-:Y:S02]  /*01f0*/  IMAD R23, R23, 0x9, R6 ;  /* 0x0000000917177824 */ /* 0x000fe400078e0206 */
[----:B------:R-:W-:Y:S01]  /*0200*/  IMAD.WIDE R2, R3, 0x4, R14 ;  /* 0x0000000403027825 */ /* 0x000fe200078e020e */
[----:B------:R-:W-:-:S03]  /*0210*/  CS2R R24, SRZ ;  /* 0x0000000000187805 */ /* 0x000fc6000001ff00 */
[--C-:B------:R-:W-:Y:S01]  /*0220*/  IMAD.WIDE R4, R5, 0x4, R14.reuse ;  /* 0x0000000405047825 */ /* 0x100fe200078e020e */
[----:B-1----:R-:W-:Y:S01]  /*0230*/  CS2R R26, SRZ ;  /* 0x00000000001a7805 */ /* 0x002fe2000001ff00 */
[----:B------:R1:W3:Y:S02]  /*0240*/  @!P0 LDG.E.EL R20, desc[UR6][R2.64] ;  /* 0x0000000602148981 */ /* 0x0002e4000c2e1900 */
[----:B------:R-:W-:-:S04]  /*0250*/  IMAD.WIDE R6, R7, 0x4, R14 ;  /* 0x0000000407067825 */ /* 0x000fc800078e020e */
[--C-:B------:R-:W-:Y:S01]  /*0260*/  IMAD.WIDE R8, R9, 0x4, R14.reuse ;  /* 0x0000000409087825 */ /* 0x100fe200078e020e */
[----:B------:R-:W4:Y:S03]  /*0270*/  @!P0 LDG.E.EL R24, desc[UR6][R6.64] ;  /* 0x0000000606188981 */ /* 0x000f26000c2e1900 */
[----:B------:R-:W-:-:S04]  /*0280*/  IMAD.WIDE R10, R11, 0x4, R14 ;  /* 0x000000040b0a7825 */ /* 0x000fc800078e020e */
[--C-:B------:R-:W-:Y:S01]  /*0290*/  IMAD.WIDE R12, R13, 0x4, R14.reuse ;  /* 0x000000040d0c7825 */ /* 0x100fe200078e020e */
[----:B------:R-:W5:Y:S03]  /*02a0*/  @!P0 LDG.E.EL R25, desc[UR6][R10.64] ;  /* 0x000000060a198981 */ /* 0x000f66000c2e1900 */
[----:B------:R-:W-:Y:S01]  /*02b0*/  IMAD.WIDE R14, R23, 0x4, R14 ;  /* 0x00000004170e7825 */ /* 0x000fe200078e020e */
[----:B------:R1:W5:Y:S03]  /*02c0*/  @!P0 LDG.E.EL R27, desc[UR6][R12.64] ;  /* 0x000000060c1b8981 */ /* 0x000366000c2e1900 */
[----:B------:R-:W-:Y:S01]  /*02d0*/  IMAD.MOV.U32 R22, RZ, RZ, RZ ;  /* 0x000000ffff167224 */ /* 0x000fe200078e00ff */
[----:B------:R-:W5:Y:S01]  /*02e0*/  @!P0 LDG.E.EL R26, desc[UR6][R14.64] ;  /* 0x000000060e1a8981 */ /* 0x000f62000c2e1900 */
[----:B------:R-:W-:-:S04]  /*02f0*/  IMAD.MOV.U32 R23, RZ, RZ, RZ ;  /* 0x000000ffff177224 */ /* 0x000fc800078e00ff */
[----:B------:R-:W5:Y:S04]  /*0300*/  @!P0 LDG.E.EL R22, desc[UR6][R4.64] ;  /* 0x0000000604168981 */ /* 0x000f68000c2e1900 */
[----:B------:R1:W5:Y:S01]  /*0310*/  @!P0 LDG.E.EL R23, desc[UR6][R8.64] ;  /* 0x0000000608178981 */ /* 0x000362000c2e1900 */
[----:B------:R-:W1:Y:S02]  /*0320*/  S2UR UR5, SR_CgaCtaId ;  /* 0x00000000000579c3 */ /* 0x000e640000008800 */
[----:B-1----:R-:W-:Y:S01]  /*0330*/  IMAD.SHL.U32 R2, R21, 0x40, RZ ;  /* 0x0000004015027824 */ /* 0x002fe200078e00ff */
[----:B------:R-:W-:-:S04]  /*0340*/  UMOV UR4, 0x400 ;  /* 0x0000040000047882 */ /* 0x000fc80000000000 */
[----:B------:R-:W-:-:S04]  /*0350*/  LOP3.LUT R2, R2, 0x3c0, RZ, 0xc0, !PT ;  /* 0x000003c002027812 */ /* 0x000fc800078ec0ff */
[----:B------:R-:W-:-:S04]  /*0360*/  LOP3.LUT R3, R2, R17, RZ, 0xfc, !PT ;  /* 0x0000001102037212 */ /* 0x000fc800078efcff */
[----:B------:R-:W-:Y:S01]  /*0370*/  LEA.HI R3, R2, R3, RZ, 0x1c ;  /* 0x0000000302037211 */ /* 0x000fe200078fe0ff */
[----:B0-----:R-:W-:-:S06]  /*0380*/  UPRMT UR4, UR5, 0x654, UR4 ;  /* 0x0000065405047896 */ /* 0x001fcc0008000004 */
[----:B------:R-:W-:Y:S02]  /*0390*/  LEA R12, R3, UR4, 0x2 ;  /* 0x00000004030c7c11 */ /* 0x000fe4000f8e10ff */
[----:B------:R-:W-:Y:S01]  /*03a0*/  SHF.R.U32.HI R2, RZ, 0x2, R21 ;  /* 0x00000002ff027819 */ /* 0x000fe20000011615 */
[----:B------:R-:W-:-:S03]  /*03b0*/  IMAD.SHL.U32 R21, R21, 0x4, RZ ;  /* 0x0000000415157824 */ /* 0x000fc600078e00ff */
[----:B------:R-:W-:Y:S02]  /*03c0*/  LOP3.LUT R3, R2, 0x1c, RZ, 0xc0, !PT ;  /* 0x0000001c02037812 */ /* 0x000fe400078ec0ff */
[----:B------:R-:W-:-:S05]  /*03d0*/  LOP3.LUT R8, R21, 0x1fc, RZ, 0xc0, !PT ;  /* 0x000001fc15087812 */ /* 0x000fca00078ec0ff */
[----:B------:R-:W-:-:S05]  /*03e0*/  IMAD.IADD R3, R8, 0x1, R3 ;  /* 0x0000000108037824 */ /* 0x000fca00078e0203 */
[----:B------:R-:W-:Y:S02]  /*03f0*/  LEA R4, R3, UR4, 0x2 ;  /* 0x0000000403047c11 */ /* 0x000fe4000f8e10ff */
[----:B------:R-:W-:Y:S02]  /*0400*/  SHF.R.S32.HI R3, RZ, 0x19, R18 ;  /* 0x00000019ff037819 */ /* 0x000fe40000011412 */
[----:B------:R-:W-:Y:S02]  /*0410*/  LOP3.LUT R16, R16, 0x3c, R21, 0xf8, !PT ;  /* 0x0000003c10107812 */ /* 0x000fe400078ef815 */
[----:B------:R-:W-:-:S04]  /*0420*/  SGXT R3, R3, 0x1 ;  /* 0x000000010303781a */ /* 0x000fc80000000200 */
[----:B------:R-:W-:Y:S02]  /*0430*/  LEA.HI R9, R3, R16, RZ, 0x7 ;  /* 0x0000001003097211 */ /* 0x000fe400078f38ff */
[----:B------:R-:W0:Y:S02]  /*0440*/  LDC.64 R2, c[0x0][0x218] ;  /* 0x00008600ff027b82 */ /* 0x000e240000000a00 */
[----:B------:R-:W-:Y:S02]  /*0450*/  LOP3.LUT R11, R9, 0xffffff80, RZ, 0xc0, !PT ;  /* 0xffffff80090b7812 */ /* 0x000fe400078ec0ff */
[----:B------:R-:W-:Y:S02]  /*0460*/  SHF.R.S32.HI R10, RZ, 0x7, R9 ;  /* 0x00000007ff0a7819 */ /* 0x000fe40000011409 */
[----:B------:R-:W-:Y:S01]  /*0470*/  LOP3.LUT R9, R0, R17, RZ, 0xfc, !PT ;  /* 0x0000001100097212 */ /* 0x000fe200078efcff */
[----:B------:R-:W-:Y:S01]  /*0480*/  IMAD.IADD R11, R16, 0x1, -R11 ;  /* 0x00000001100b7824 */ /* 0x000fe200078e0a0b */
[----:B------:R-:W-:-:S02]  /*0490*/  LOP3.LUT R0, R0, 0x8, R17, 0xfe, !PT ;  /* 0x0000000800007812 */ /* 0x000fc400078efe11 */
[----:B------:R-:W-:Y:S01]  /*04a0*/  ISETP.GE.AND P1, PT, R9, 0x9, PT ;  /* 0x000000090900780c */ /* 0x000fe20003f26270 */
[----:B------:R-:W-:Y:S01]  /*04b0*/  IMAD R10, R10, 0x480, R11 ;  /* 0x000004800a0a7824 */ /* 0x000fe200078e020b */
[----:B------:R-:W-:-:S03]  /*04c0*/  ISETP.GE.AND P0, PT, R0, 0x9, PT ;  /* 0x000000090000780c */ /* 0x000fc60003f06270 */
[----:B------:R-:W-:Y:S01]  /*04d0*/  IMAD R9, R9, 0x80, R10 ;  /* 0x0000008009097824 */ /* 0x000fe200078e020a */
[----:B--2---:R-:W-:Y:S04]  /*04e0*/  STS [R12], R19 ;  /* 0x000000130c007388 */ /* 0x004fe80000000800 */
[----:B---3--:R-:W-:Y:S04]  /*04f0*/  STS [R12+0x20], R20 ;  /* 0x000020140c007388 */ /* 0x008fe80000000800 */
[----:B----4-:R-:W-:Y:S04]  /*0500*/  STS [R12+0x60], R24 ;  /* 0x000060180c007388 */ /* 0x010fe80000000800 */
[----:B-----5:R-:W-:Y:S04]  /*0510*/  STS [R12+0xa0], R25 ;  /* 0x0000a0190c007388 */ /* 0x020fe80000000800 */
[----:B------:R-:W-:Y:S04]  /*0520*/  STS [R12+0xc0], R27 ;  /* 0x0000c01b0c007388 */ /* 0x000fe80000000800 */
[----:B------:R-:W-:Y:S04]  /*0530*/  STS [R12+0xe0], R26 ;  /* 0x0000e01a0c007388 */ /* 0x000fe80000000800 */
[----:B------:R-:W-:Y:S04]  /*0540*/  STS [R12+0x40], R22 ;  /* 0x000040160c007388 */ /* 0x000fe80000000800 */
[----:B------:R1:W-:Y:S01]  /*0550*/  STS [R12+0x80], R23 ;  /* 0x000080170c007388 */ /* 0x0003e20000000800 */
[----:B------:R-:W-:Y:S06]  /*0560*/  BAR.SYNC.DEFER_BLOCKING 0x0 ;  /* 0x0000000000007b1d */ /* 0x000fec0000010000 */
[----:B------:R-:W2:Y:S01]  /*0570*/  LDS.128 R4, [R4] ;  /* 0x0000000004047984 */ /* 0x000ea20000000c00 */
[----:B-1----:R-:W-:-:S04]  /*0580*/  LOP3.LUT R12, R8, 0x200, RZ, 0xfc, !PT ;  /* 0x00000200080c7812 */ /* 0x002fc800078efcff */
[----:B------:R-:W-:-:S04]  /*0590*/  SHF.R.U32.HI R12, RZ, 0x4, R12 ;  /* 0x00000004ff0c7819 */ /* 0x000fc8000001160c */
[----:B------:R-:W-:-:S05]  /*05a0*/  LOP3.LUT R11, R12, 0x3c, RZ, 0xc0, !PT ;  /* 0x0000003c0c0b7812 */ /* 0x000fca00078ec0ff */
[----:B------:R-:W-:Y:S02]  /*05b0*/  IMAD.IADD R11, R8, 0x1, R11 ;  /* 0x00000001080b7824 */ /* 0x000fe400078e020b */
[----:B0-----:R-:W-:-:S03]  /*05c0*/  IMAD.WIDE R8, R9, 0x4, R2 ;  /* 0x0000000409087825 */ /* 0x001fc600078e0202 */
[----:B------:R-:W-:Y:S02]  /*05d0*/  LEA R11, R11, UR4, 0x2 ;  /* 0x000000040b0b7c11 */ /* 0x000fe4000f8e10ff */
[----:B--2---:R0:W-:Y:S02]  /*05e0*/  @!P1 STG.E.128 desc[UR6][R8.64], R4 ;  /* 0x0000000408009986 */ /* 0x0041e4000c101d06 */
[----:B0-----:R-:W-:Y:S05]  /*05f0*/  @P0 EXIT ;  /* 0x000000000000094d */ /* 0x001fea0003800000 */
[----:B------:R-:W1:Y:S01]  /*0600*/  LDS.128 R12, [R11+0x800] ;  /* 0x000800000b0c7984 */ /* 0x000e620000000c00 */
[----:B0-----:R-:W-:-:S04]  /*0610*/  IMAD R5, R0, 0x80, R10 ;  /* 0x0000008000057824 */ /* 0x001fc800078e020a */
[----:B------:R-:W-:-:S05]  /*0620*/  IMAD.WIDE R2, R5, 0x4, R2 ;  /* 0x0000000405027825 */ /* 0x000fca00078e0202 */
[----:B-1----:R-:W-:Y:S01]  /*0630*/  STG.E.128 desc[UR6][R2.64], R12 ;  /* 0x0000000c02007986 */ /* 0x002fe2000c101d06 */
[----:B------:R-:W-:Y:S05]  /*0640*/  EXIT ;  /* 0x000000000000794d */ /* 0x000fea0003800000 */
.L_x_0:
[----:B------:R-:W-:-:S00]  /*0650*/  BRA `(.L_x_0) ;  /* 0xfffffffc00fc7947 */ /* 0x000fc0000383ffff */
[----:B------:R-:W-:-:S00]  /*0660*/  NOP ;  /* 0x0000000000007918 */ /* 0x000fc00000000000 */
        /* <DEDUP_REMOVED lines=9> */
.L_x_1:


//--------------------- .nv.shared.triton_poi_fused_9 --------------------------
	.section	.nv.shared.triton_poi_fused_9,"aw",@nobits
	.sectionflags	@""
	.align	16
	.zero		1024


//--------------------- .nv.constant0.triton_poi_fused_9 --------------------------
	.section	.nv.constant0.triton_poi_fused_9,"a",@progbits
	.sectionflags	@""
	.align	4
.nv.constant0.triton_poi_fused_9:
	.zero		552
